	.headerflags	@"EF_CUDA_TEXMODE_UNIFIED EF_CUDA_64BIT_ADDRESS EF_CUDA_ACCELERATORS EF_CUDA_SM90 EF_CUDA_VIRTUAL_SM(EF_CUDA_SM90)"
	.elftype	@"ET_EXEC"


//--------------------- .nv.info                  --------------------------
	.section	.nv.info,"",@"SHT_CUDA_INFO"
	.align	4


	//----- nvinfo : EIATTR_REGCOUNT
	.align		4
        /*0000*/ 	.byte	0x04, 0x2f
        /*0002*/ 	.short	(.L_1 - .L_0)
	.align		4
.L_0:
        /*0004*/ 	.word	index@(triton_poi_fused_add_reflection_pad2d_12)
        /*0008*/ 	.word	0x00000012


	//----- nvinfo : EIATTR_MIN_STACK_SIZE
	.align		4
.L_1:
        /*000c*/ 	.byte	0x04, 0x12
        /*000e*/ 	.short	(.L_3 - .L_2)
	.align		4
.L_2:
        /*0010*/ 	.word	index@(triton_poi_fused_add_reflection_pad2d_12)
        /*0014*/ 	.word	0x00000000


	//----- nvinfo : EIATTR_FRAME_SIZE
	.align		4
.L_3:
        /*0018*/ 	.byte	0x04, 0x11
        /*001a*/ 	.short	(.L_5 - .L_4)
	.align		4
.L_4:
        /*001c*/ 	.word	index@(triton_poi_fused_add_reflection_pad2d_12)
        /*0020*/ 	.word	0x00000000


	//----- nvinfo : EIATTR_MIN_STACK_SIZE
	.align		4
.L_5:
        /*0024*/ 	.byte	0x04, 0x12
        /*0026*/ 	.short	(.L_7 - .L_6)
	.align		4
.L_6:
        /*0028*/ 	.word	index@(triton_poi_fused_add_reflection_pad2d_12)
        /*002c*/ 	.word	0x00000000
.L_7:


//--------------------- .nv.info.triton_poi_fused_add_reflection_pad2d_12 --------------------------
	.section	.nv.info.triton_poi_fused_add_reflection_pad2d_12,"",@"SHT_CUDA_INFO"
	.sectionflags	@""
	.align	4


	//----- nvinfo : EIATTR_CUDA_API_VERSION
	.align		4
        /*0000*/ 	.byte	0x04, 0x37
        /*0002*/ 	.short	(.L_9 - .L_8)
.L_8:
        /*0004*/ 	.word	0x0000007c


	//----- nvinfo : EIATTR_KPARAM_INFO
	.align		4
.L_9:
        /*0008*/ 	.byte	0x04, 0x17
        /*000a*/ 	.short	(.L_11 - .L_10)
.L_10:
        /*000c*/ 	.word	0x00000000
        /*0010*/ 	.short	0x0003
        /*0012*/ 	.short	0x0018
        /*0014*/ 	.byte	0x00, 0xf0, 0x11, 0x00


	//----- nvinfo : EIATTR_KPARAM_INFO
	.align		4
.L_11:
        /*0018*/ 	.byte	0x04, 0x17
        /*001a*/ 	.short	(.L_13 - .L_12)
.L_12:
        /*001c*/ 	.word	0x00000000
        /*0020*/ 	.short	0x0002
        /*0022*/ 	.short	0x0010
        /*0024*/ 	.byte	0x00, 0xf4, 0x21, 0x00


	//----- nvinfo : EIATTR_KPARAM_INFO
	.align		4
.L_13:
        /*0028*/ 	.byte	0x04, 0x17
        /*002a*/ 	.short	(.L_15 - .L_14)
.L_14:
        /*002c*/ 	.word	0x00000000
        /*0030*/ 	.short	0x0001
        /*0032*/ 	.short	0x0008
        /*0034*/ 	.byte	0x00, 0xf4, 0x21, 0x00


	//----- nvinfo : EIATTR_KPARAM_INFO
	.align		4
.L_15:
        /*0038*/ 	.byte	0x04, 0x17
        /*003a*/ 	.short	(.L_17 - .L_16)
.L_16:
        /*003c*/ 	.word	0x00000000
        /*0040*/ 	.short	0x0000
        /*0042*/ 	.short	0x0000
        /*0044*/ 	.byte	0x00, 0xf4, 0x21, 0x00


	//----- nvinfo : EIATTR_SPARSE_MMA_MASK
	.align		4
.L_17:
        /*0048*/ 	.byte	0x03, 0x50
        /*004a*/ 	.short	0x0000


	//----- nvinfo : EIATTR_MAXREG_COUNT
	.align		4
        /*004c*/ 	.byte	0x03, 0x1b
        /*004e*/ 	.short	0x00ff


	//----- nvinfo : EIATTR_EXIT_INSTR_OFFSETS
	.align		4
        /*0050*/ 	.byte	0x04, 0x1c
        /*0052*/ 	.short	(.L_19 - .L_18)


	//   ....[0]....
.L_18:
        /*0054*/ 	.word	0x000003a0


	//   ....[1]....
        /*0058*/ 	.word	0x000003c0


	//----- nvinfo : EIATTR_REQNTID
	.align		4
.L_19:
        /*005c*/ 	.byte	0x04, 0x10
        /*005e*/ 	.short	(.L_21 - .L_20)
.L_20:
        /*0060*/ 	.word	0x00000080
        /*0064*/ 	.word	0x00000001
        /*0068*/ 	.word	0x00000001


	//----- nvinfo : EIATTR_CBANK_PARAM_SIZE
	.align		4
.L_21:
        /*006c*/ 	.byte	0x03, 0x19
        /*006e*/ 	.short	0x001c


	//----- nvinfo : EIATTR_PARAM_CBANK
	.align		4
        /*0070*/ 	.byte	0x04, 0x0a
        /*0072*/ 	.short	(.L_23 - .L_22)
	.align		4
.L_22:
        /*0074*/ 	.word	index@(.nv.constant0.triton_poi_fused_add_reflection_pad2d_12)
        /*0078*/ 	.short	0x0210
        /*007a*/ 	.short	0x001c


	//----- nvinfo : EIATTR_SW_WAR
	.align		4
.L_23:
        /*007c*/ 	.byte	0x04, 0x36
        /*007e*/ 	.short	(.L_25 - .L_24)
.L_24:
        /*0080*/ 	.word	0x00000008
.L_25:


//--------------------- .nv.callgraph             --------------------------
	.section	.nv.callgraph,"",@"SHT_CUDA_CALLGRAPH"
	.align	4
	.sectionentsize	8
	.align		4
        /*0000*/ 	.word	0x00000000
	.align		4
        /*0004*/ 	.word	0xffffffff
	.align		4
        /*0008*/ 	.word	0x00000000
	.align		4
        /*000c*/ 	.word	0xfffffffe
	.align		4
        /*0010*/ 	.word	0x00000000
	.align		4
        /*0014*/ 	.word	0xfffffffd
	.align		4
        /*0018*/ 	.word	0x00000000
	.align		4
        /*001c*/ 	.word	0xfffffffc


//--------------------- .text.triton_poi_fused_add_reflection_pad2d_12 --------------------------
	.section	.text.triton_poi_fused_add_reflection_pad2d_12,"ax",@progbits
	.align	128
        .global         triton_poi_fused_add_reflection_pad2d_12
        .type           triton_poi_fused_add_reflection_pad2d_12,@function
        .size           triton_poi_fused_add_reflection_pad2d_12,(.L_x_1 - triton_poi_fused_add_reflection_pad2d_12)
        .other          triton_poi_fused_add_reflection_pad2d_12,@"STO_CUDA_ENTRY STV_DEFAULT"
triton_poi_fused_add_reflection_pad2d_12:
.text.triton_poi_fused_add_reflection_pad2d_12:
[----:B------:R-:W0:Y:S02]  /*0000*/  LDC R1, c[0x0][0x28] ;  /* 0x00000a00ff017b82 */ /* 0x000e240000000800 */
[----:B------:R-:W1:Y:S01]  /*0010*/  S2R R0, SR_TID.X ;  /* 0x0000000000007919 */ /* 0x000e620000002100 */
[----:B------:R-:W-:Y:S02]  /*0020*/  CS2R R12, SRZ ;  /* 0x00000000000c7805 */ /* 0x000fe4000001ff00 */
[----:B------:R-:W-:Y:S01]  /*0030*/  CS2R R14, SRZ ;  /* 0x00000000000e7805 */ /* 0x000fe2000001ff00 */
[----:B------:R-:W-:Y:S01]  /*0040*/  ULDC.64 UR4, c[0x0][0x208] ;  /* 0x0000820000047ab9 */ /* 0x000fe20000000a00 */
[----:B------:R-:W2:Y:S01]  /*0050*/  S2R R3, SR_CTAID.X ;  /* 0x0000000000037919 */ /* 0x000ea20000002500 */
[----:B-1----:R-:W-:-:S05]  /*0060*/  IMAD.SHL.U32 R0, R0, 0x2, RZ ;  /* 0x0000000200007824 */ /* 0x002fca00078e00ff */
[----:B------:R-:W-:-:S05]  /*0070*/  LOP3.LUT R0, R0, 0xfe, RZ, 0xc0, !PT ;  /* 0x000000fe00007812 */ /* 0x000fca00078ec0ff */
[----:B--2---:R-:W-:-:S04]  /*0080*/  IMAD R0, R3, 0x100, R0 ;  /* 0x0000010003007824 */ /* 0x004fc800078e0200 */
[C---:B------:R-:W-:Y:S01]  /*0090*/  IMAD.HI R3, R0.reuse, 0x6bca1af3, RZ ;  /* 0x6bca1af300037827 */ /* 0x040fe200078e02ff */
[----:B------:R-:W-:Y:S02]  /*00a0*/  IADD3 R2, R0, 0x1, RZ ;  /* 0x0000000100027810 */ /* 0x000fe40007ffe0ff */
[----:B------:R-:W-:Y:S02]  /*00b0*/  ISETP.GE.AND P0, PT, R0, 0x5a40, PT ;  /* 0x00005a400000780c */ /* 0x000fe40003f06270 */
[----:B------:R-:W-:-:S04]  /*00c0*/  SHF.R.U32.HI R4, RZ, 0x1f, R3 ;  /* 0x0000001fff047819 */ /* 0x000fc80000011603 */
[----:B------:R-:W-:Y:S01]  /*00d0*/  LEA.HI.SX32 R5, R3, R4, 0x1c ;  /* 0x0000000403057211 */ /* 0x000fe200078fe2ff */
[----:B------:R-:W-:-:S04]  /*00e0*/  IMAD.HI R3, R2, 0x6bca1af3, RZ ;  /* 0x6bca1af302037827 */ /* 0x000fc800078e02ff */
[----:B------:R-:W-:Y:S01]  /*00f0*/  IMAD.HI R6, R5, 0x6bca1af3, RZ ;  /* 0x6bca1af305067827 */ /* 0x000fe200078e02ff */
[----:B------:R-:W-:-:S03]  /*0100*/  SHF.R.U32.HI R4, RZ, 0x1f, R3 ;  /* 0x0000001fff047819 */ /* 0x000fc60000011603 */
[----:B------:R-:W-:Y:S01]  /*0110*/  IMAD R8, R5, -0x26, R0 ;  /* 0xffffffda05087824 */ /* 0x000fe200078e0200 */
[----:B------:R-:W-:Y:S02]  /*0120*/  SHF.R.U32.HI R7, RZ, 0x1f, R6 ;  /* 0x0000001fff077819 */ /* 0x000fe40000011606 */
[----:B------:R-:W-:Y:S01]  /*0130*/  LEA.HI.SX32 R3, R3, R4, 0x1c ;  /* 0x0000000403037211 */ /* 0x000fe200078fe2ff */
[----:B------:R-:W-:Y:S01]  /*0140*/  VIADD R8, R8, 0xfffffffd ;  /* 0xfffffffd08087836 */ /* 0x000fe20000000000 */
[----:B------:R-:W-:-:S03]  /*0150*/  LEA.HI.SX32 R6, R6, R7, 0x1c ;  /* 0x0000000706067211 */ /* 0x000fc600078fe2ff */
[----:B------:R-:W-:Y:S01]  /*0160*/  IMAD R4, R3, -0x26, R2 ;  /* 0xffffffda03047824 */ /* 0x000fe200078e0202 */
[----:B------:R-:W-:Y:S01]  /*0170*/  IABS R9, R8 ;  /* 0x0000000800097213 */ /* 0x000fe20000000000 */
[----:B------:R-:W-:Y:S01]  /*0180*/  IMAD R5, R6, -0x26, R5 ;  /* 0xffffffda06057824 */ /* 0x000fe200078e0205 */
[----:B------:R-:W1:Y:S01]  /*0190*/  LDC.64 R2, c[0x0][0x210] ;  /* 0x00008400ff027b82 */ /* 0x000e620000000a00 */
[----:B------:R-:W-:Y:S01]  /*01a0*/  IMAD.HI R6, R0, 0x5ac5242b, RZ ;  /* 0x5ac5242b00067827 */ /* 0x000fe200078e02ff */
[----:B------:R-:W-:Y:S02]  /*01b0*/  IADD3 R4, R4, -0x3, RZ ;  /* 0xfffffffd04047810 */ /* 0x000fe40007ffe0ff */
[----:B------:R-:W-:Y:S01]  /*01c0*/  IADD3 R9, R9, -0x1f, RZ ;  /* 0xffffffe109097810 */ /* 0x000fe20007ffe0ff */
[----:B------:R-:W-:Y:S01]  /*01d0*/  VIADD R7, R5, 0xfffffffd ;  /* 0xfffffffd05077836 */ /* 0x000fe20000000000 */
[----:B------:R-:W-:Y:S02]  /*01e0*/  IABS R8, R4 ;  /* 0x0000000400087213 */ /* 0x000fe40000000000 */
[----:B------:R-:W2:Y:S01]  /*01f0*/  LDC.64 R4, c[0x0][0x218] ;  /* 0x00008600ff047b82 */ /* 0x000ea20000000a00 */
[----:B------:R-:W-:-:S02]  /*0200*/  IABS R9, R9 ;  /* 0x0000000900097213 */ /* 0x000fc40000000000 */
[----:B------:R-:W-:Y:S01]  /*0210*/  IABS R10, R7 ;  /* 0x00000007000a7213 */ /* 0x000fe20000000000 */
[----:B------:R-:W-:Y:S01]  /*0220*/  VIADD R8, R8, 0xffffffe1 ;  /* 0xffffffe108087836 */ /* 0x000fe20000000000 */
[----:B------:R-:W-:-:S04]  /*0230*/  SHF.R.U32.HI R7, RZ, 0x1f, R6 ;  /* 0x0000001fff077819 */ /* 0x000fc80000011606 */
[----:B------:R-:W-:Y:S02]  /*0240*/  LEA.HI R7, R6, R7, RZ, 0x17 ;  /* 0x0000000706077211 */ /* 0x000fe400078fb8ff */
[----:B------:R-:W-:Y:S02]  /*0250*/  IADD3 R6, R10, -0x1f, RZ ;  /* 0xffffffe10a067810 */ /* 0x000fe40007ffe0ff */
[----:B------:R-:W-:Y:S01]  /*0260*/  IABS R10, R8 ;  /* 0x00000008000a7213 */ /* 0x000fe20000000000 */
[----:B------:R-:W-:Y:S01]  /*0270*/  IMAD.MOV.U32 R8, RZ, RZ, R9 ;  /* 0x000000ffff087224 */ /* 0x000fe200078e0009 */
[----:B------:R-:W-:Y:S02]  /*0280*/  LEA R7, R7, 0x3ff, 0xa ;  /* 0x000003ff07077811 */ /* 0x000fe400078e50ff */
[----:B------:R-:W-:Y:S02]  /*0290*/  IABS R11, R6 ;  /* 0x00000006000b7213 */ /* 0x000fe40000000000 */
[----:B------:R-:W-:Y:S01]  /*02a0*/  IADD3 R6, R7, -R8, RZ ;  /* 0x8000000807067210 */ /* 0x000fe20007ffe0ff */
[----:B------:R-:W-:-:S04]  /*02b0*/  IMAD.IADD R7, R7, 0x1, -R10 ;  /* 0x0000000107077824 */ /* 0x000fc800078e0a0a */
[C---:B------:R-:W-:Y:S02]  /*02c0*/  IMAD R9, R11.reuse, -0x20, R6 ;  /* 0xffffffe00b097824 */ /* 0x040fe400078e0206 */
[----:B------:R-:W-:Y:S02]  /*02d0*/  IMAD R11, R11, -0x20, R7 ;  /* 0xffffffe00b0b7824 */ /* 0x000fe400078e0207 */
[----:B-1----:R-:W-:-:S04]  /*02e0*/  IMAD.WIDE R6, R9, 0x4, R2 ;  /* 0x0000000409067825 */ /* 0x002fc800078e0202 */
[----:B--2---:R-:W-:Y:S01]  /*02f0*/  IMAD.WIDE R8, R9, 0x4, R4 ;  /* 0x0000000409087825 */ /* 0x004fe200078e0204 */
[----:B------:R-:W2:Y:S03]  /*0300*/  @!P0 LDG.E.EL R12, desc[UR4][R6.64] ;  /* 0x00000004060c8981 */ /* 0x000ea6000c2e1900 */
[C---:B------:R-:W-:Y:S01]  /*0310*/  IMAD.WIDE R2, R11.reuse, 0x4, R2 ;  /* 0x000000040b027825 */ /* 0x040fe200078e0202 */
[----:B------:R-:W2:Y:S03]  /*0320*/  @!P0 LDG.E.EL R15, desc[UR4][R8.64] ;  /* 0x00000004080f8981 */ /* 0x000ea6000c2e1900 */
[----:B------:R-:W-:Y:S01]  /*0330*/  IMAD.WIDE R4, R11, 0x4, R4 ;  /* 0x000000040b047825 */ /* 0x000fe200078e0204 */
[----:B------:R-:W3:Y:S01]  /*0340*/  @!P0 LDG.E.EL R13, desc[UR4][R2.64] ;  /* 0x00000004020d8981 */ /* 0x000ee2000c2e1900 */
[----:B------:R-:W1:Y:S03]  /*0350*/  LDC.64 R10, c[0x0][0x220] ;  /* 0x00008800ff0a7b82 */ /* 0x000e660000000a00 */
[----:B------:R-:W3:Y:S01]  /*0360*/  @!P0 LDG.E.EL R14, desc[UR4][R4.64] ;  /* 0x00000004040e8981 */ /* 0x000ee2000c2e1900 */
[----:B-1----:R-:W-:-:S04]  /*0370*/  IMAD.WIDE R10, R0, 0x4, R10 ;  /* 0x00000004000a7825 */ /* 0x002fc800078e020a */
[----:B--2---:R-:W-:Y:S01]  /*0380*/  FADD R12, R15, R12 ;  /* 0x0000000c0f0c7221 */ /* 0x004fe20000000000 */
[----:B---3--:R-:W-:Y:S01]  /*0390*/  FADD R13, R14, R13 ;  /* 0x0000000d0e0d7221 */ /* 0x008fe20000000000 */
[----:B------:R-:W-:Y:S06]  /*03a0*/  @P0 EXIT ;  /* 0x000000000000094d */ /* 0x000fec0003800000 */
[----:B------:R-:W-:Y:S01]  /*03b0*/  STG.E.64 desc[UR4][R10.64], R12 ;  /* 0x0000000c0a007986 */ /* 0x000fe2000c101b04 */
[----:B------:R-:W-:Y:S05]  /*03c0*/  EXIT ;  /* 0x000000000000794d */ /* 0x000fea0003800000 */
.L_x_0:
[----:B------:R-:W-:-:S00]  /*03d0*/  BRA `(.L_x_0) ;  /* 0xfffffffc00fc7947 */ /* 0x000fc0000383ffff */
[----:B------:R-:W-:-:S00]  /*03e0*/  NOP ;  /* 0x0000000000007918 */ /* 0x000fc00000000000 */
        /* <DEDUP_REMOVED lines=9> */
.L_x_1:


//--------------------- .nv.constant0.triton_poi_fused_add_reflection_pad2d_12 --------------------------
	.section	.nv.constant0.triton_poi_fused_add_reflection_pad2d_12,"a",@progbits
	.sectionflags	@""
	.align	4
.nv.constant0.triton_poi_fused_add_reflection_pad2d_12:
	.zero		556
